//
// Generated by NVIDIA NVVM Compiler
//
// Compiler Build ID: CL-36424714
// Cuda compilation tools, release 13.0, V13.0.88
// Based on NVVM 20.0.0
//

.version 9.0
.target sm_100
.address_size 64

	// .globl	_Z10AddVectorsPKfS0_Pfi

.visible .entry _Z10AddVectorsPKfS0_Pfi(
	.param .u64 .ptr .align 1 _Z10AddVectorsPKfS0_Pfi_param_0,
	.param .u64 .ptr .align 1 _Z10AddVectorsPKfS0_Pfi_param_1,
	.param .u64 .ptr .align 1 _Z10AddVectorsPKfS0_Pfi_param_2,
	.param .u32 _Z10AddVectorsPKfS0_Pfi_param_3
)
{
	.reg .pred 	%p<3>;
	.reg .b32 	%r<12>;
	.reg .b32 	%f<4>;
	.reg .b64 	%rd<11>;

	ld.param.u64 	%rd4, [_Z10AddVectorsPKfS0_Pfi_param_0];
	ld.param.u64 	%rd5, [_Z10AddVectorsPKfS0_Pfi_param_1];
	ld.param.u64 	%rd6, [_Z10AddVectorsPKfS0_Pfi_param_2];
	ld.param.u32 	%r6, [_Z10AddVectorsPKfS0_Pfi_param_3];
	mov.u32 	%r7, %ctaid.x;
	mov.u32 	%r1, %ntid.x;
	mul.lo.s32 	%r8, %r7, %r1;
	mul.lo.s32 	%r9, %r8, %r6;
	mov.u32 	%r10, %tid.x;
	add.s32 	%r11, %r9, %r10;
	mad.lo.s32 	%r3, %r6, %r1, %r9;
	setp.ge.s32 	%p1, %r11, %r3;
	@%p1 bra 	$L__BB0_3;
	cvta.to.global.u64 	%rd1, %rd4;
	cvta.to.global.u64 	%rd2, %rd5;
	cvta.to.global.u64 	%rd3, %rd6;
$L__BB0_2:
	mul.wide.s32 	%rd7, %r11, 4;
	add.s64 	%rd8, %rd1, %rd7;
	ld.global.f32 	%f1, [%rd8];
	add.s64 	%rd9, %rd2, %rd7;
	ld.global.f32 	%f2, [%rd9];
	add.f32 	%f3, %f1, %f2;
	add.s64 	%rd10, %rd3, %rd7;
	st.global.f32 	[%rd10], %f3;
	add.s32 	%r11, %r11, %r1;
	setp.lt.s32 	%p2, %r11, %r3;
	@%p2 bra 	$L__BB0_2;
$L__BB0_3:
	ret;

}


// ===== COMPILED SASS (sm_100) =====

	.target	sm_100

	.elftype	@"ET_EXEC"


//--------------------- .note.nv.tkinfo           --------------------------
	.section	.note.nv.tkinfo,"",@"SHT_NOTE"
	.sectionflags	@"SHF_NOTE_NV_TKINFO"
	.tkinfo
        /*0018*/ 	.word	0x00000002
        /*0030*/ 	.string	""
        /*0030*/ 	.string	"ptxas"
        /*0030*/ 	.string	"Cuda compilation tools, release 13.0, V13.0.88"
        /*0030*/ 	.string	"Build cuda_13.0.r13.0/compiler.36424714_0"
        /*0030*/ 	.string	"-arch sm_100 -m 64 "



//--------------------- .note.nv.cuinfo           --------------------------
	.section	.note.nv.cuinfo,"",@"SHT_NOTE"
	.sectionflags	@"SHF_NOTE_NV_CUINFO"
        /*0018*/ 	.short	0x0002
        /*001a*/ 	.short	0x0064
        /*001c*/ 	.short	0x0082
	.zero		2


//--------------------- .nv.info                  --------------------------
	.section	.nv.info,"",@"SHT_CUDA_INFO"
	.align	4


	//----- nvinfo : EIATTR_REGCOUNT
	.align		4
        /*0000*/ 	.byte	0x04, 0x2f
        /*0002*/ 	.short	(.L_1 - .L_0)
	.align		4
.L_0:
        /*0004*/ 	.word	index@(_Z10AddVectorsPKfS0_Pfi)
        /*0008*/ 	.word	0x00000014


	//----- nvinfo : EIATTR_FRAME_SIZE
	.align		4
.L_1:
        /*000c*/ 	.byte	0x04, 0x11
        /*000e*/ 	.short	(.L_3 - .L_2)
	.align		4
.L_2:
        /*0010*/ 	.word	index@(_Z10AddVectorsPKfS0_Pfi)
        /*0014*/ 	.word	0x00000000


	//----- nvinfo : EIATTR_MIN_STACK_SIZE
	.align		4
.L_3:
        /*0018*/ 	.byte	0x04, 0x12
        /*001a*/ 	.short	(.L_5 - .L_4)
	.align		4
.L_4:
        /*001c*/ 	.word	index@(_Z10AddVectorsPKfS0_Pfi)
        /*0020*/ 	.word	0x00000000
.L_5:


//--------------------- .nv.compat                --------------------------
	.section	.nv.compat,"",@"SHT_CUDA_COMPAT_INFO"
	.align	4
        /*0000*/ 	.byte	0x02, 0x09, 0x00, 0x00, 0x02, 0x02, 0x01, 0x00, 0x02, 0x05, 0x05, 0x00, 0x03, 0x07, 0x01, 0x01
        /*0010*/ 	.byte	0x02, 0x03, 0x00, 0x00, 0x02, 0x06, 0x01, 0x00, 0x04, 0x0b, 0x08, 0x00, 0x09, 0x00, 0x00, 0x00
        /*0020*/ 	.byte	0x00, 0x00, 0x00, 0x00


//--------------------- .nv.info._Z10AddVectorsPKfS0_Pfi --------------------------
	.section	.nv.info._Z10AddVectorsPKfS0_Pfi,"",@"SHT_CUDA_INFO"
	.sectionflags	@""
	.align	4


	//----- nvinfo : EIATTR_CUDA_API_VERSION
	.align		4
        /*0000*/ 	.byte	0x04, 0x37
        /*0002*/ 	.short	(.L_7 - .L_6)
.L_6:
        /*0004*/ 	.word	0x00000082


	//----- nvinfo : EIATTR_KPARAM_INFO
	.align		4
.L_7:
        /*0008*/ 	.byte	0x04, 0x17
        /*000a*/ 	.short	(.L_9 - .L_8)
.L_8:
        /*000c*/ 	.word	0x00000000
        /*0010*/ 	.short	0x0003
        /*0012*/ 	.short	0x0018
        /*0014*/ 	.byte	0x00, 0xf0, 0x11, 0x00


	//----- nvinfo : EIATTR_KPARAM_INFO
	.align		4
.L_9:
        /*0018*/ 	.byte	0x04, 0x17
        /*001a*/ 	.short	(.L_11 - .L_10)
.L_10:
        /*001c*/ 	.word	0x00000000
        /*0020*/ 	.short	0x0002
        /*0022*/ 	.short	0x0010
        /*0024*/ 	.byte	0x00, 0xf5, 0x21, 0x00


	//----- nvinfo : EIATTR_KPARAM_INFO
	.align		4
.L_11:
        /*0028*/ 	.byte	0x04, 0x17
        /*002a*/ 	.short	(.L_13 - .L_12)
.L_12:
        /*002c*/ 	.word	0x00000000
        /*0030*/ 	.short	0x0001
        /*0032*/ 	.short	0x0008
        /*0034*/ 	.byte	0x00, 0xf5, 0x21, 0x00


	//----- nvinfo : EIATTR_KPARAM_INFO
	.align		4
.L_13:
        /*0038*/ 	.byte	0x04, 0x17
        /*003a*/ 	.short	(.L_15 - .L_14)
.L_14:
        /*003c*/ 	.word	0x00000000
        /*0040*/ 	.short	0x0000
        /*0042*/ 	.short	0x0000
        /*0044*/ 	.byte	0x00, 0xf5, 0x21, 0x00


	//----- nvinfo : EIATTR_SPARSE_MMA_MASK
	.align		4
.L_15:
        /*0048*/ 	.byte	0x03, 0x50
        /*004a*/ 	.short	0x0000


	//----- nvinfo : EIATTR_MAXREG_COUNT
	.align		4
        /*004c*/ 	.byte	0x03, 0x1b
        /*004e*/ 	.short	0x00ff


	//----- nvinfo : EIATTR_MERCURY_ISA_VERSION
	.align		4
        /*0050*/ 	.byte	0x03, 0x5f
        /*0052*/ 	.short	0x0101


	//----- nvinfo : EIATTR_VRC_CTA_INIT_COUNT
	.align		4
        /*0054*/ 	.byte	0x02, 0x4a
	.zero		1
	.zero		1


	//----- nvinfo : EIATTR_EXIT_INSTR_OFFSETS
	.align		4
        /*0058*/ 	.byte	0x04, 0x1c
        /*005a*/ 	.short	(.L_17 - .L_16)


	//   ....[0]....
.L_16:
        /*005c*/ 	.word	0x000000a0


	//   ....[1]....
        /*0060*/ 	.word	0x000001d0


	//----- nvinfo : EIATTR_CRS_STACK_SIZE
	.align		4
.L_17:
        /*0064*/ 	.byte	0x04, 0x1e
        /*0066*/ 	.short	(.L_19 - .L_18)
.L_18:
        /*0068*/ 	.word	0x00000000


	//----- nvinfo : EIATTR_CBANK_PARAM_SIZE
	.align		4
.L_19:
        /*006c*/ 	.byte	0x03, 0x19
        /*006e*/ 	.short	0x001c


	//----- nvinfo : EIATTR_PARAM_CBANK
	.align		4
        /*0070*/ 	.byte	0x04, 0x0a
        /*0072*/ 	.short	(.L_21 - .L_20)
	.align		4
.L_20:
        /*0074*/ 	.word	index@(.nv.constant0._Z10AddVectorsPKfS0_Pfi)
        /*0078*/ 	.short	0x0380
        /*007a*/ 	.short	0x001c


	//----- nvinfo : EIATTR_SW_WAR
	.align		4
.L_21:
        /*007c*/ 	.byte	0x04, 0x36
        /*007e*/ 	.short	(.L_23 - .L_22)
.L_22:
        /*0080*/ 	.word	0x00000008
.L_23:


//--------------------- .nv.callgraph             --------------------------
	.section	.nv.callgraph,"",@"SHT_CUDA_CALLGRAPH"
	.align	4
	.sectionentsize	8
	.align		4
        /*0000*/ 	.word	0x00000000
	.align		4
        /*0004*/ 	.word	0xffffffff
	.align		4
        /*0008*/ 	.word	0x00000000
	.align		4
        /*000c*/ 	.word	0xfffffffe
	.align		4
        /*0010*/ 	.word	0x00000000
	.align		4
        /*0014*/ 	.word	0xfffffffd
	.align		4
        /*0018*/ 	.word	0x00000000
	.align		4
        /*001c*/ 	.word	0xfffffffc


//--------------------- .text._Z10AddVectorsPKfS0_Pfi --------------------------
	.section	.text._Z10AddVectorsPKfS0_Pfi,"ax",@progbits
	.align	128
        .global         _Z10AddVectorsPKfS0_Pfi
        .type           _Z10AddVectorsPKfS0_Pfi,@function
        .size           _Z10AddVectorsPKfS0_Pfi,(.L_x_2 - _Z10AddVectorsPKfS0_Pfi)
        .other          _Z10AddVectorsPKfS0_Pfi,@"STO_CUDA_ENTRY STV_DEFAULT"
_Z10AddVectorsPKfS0_Pfi:
.text._Z10AddVectorsPKfS0_Pfi:
[----:B------:R-:W-:Y:S08]  /*0000*/  LDC R1, c[0x0][0x37c] ;  /* 0x0000df00ff017b82 */ /* 0x000ff00000000800 */
[----:B------:R-:W0:Y:S01]  /*0010*/  S2UR UR4, SR_CTAID.X ;  /* 0x00000000000479c3 */ /* 0x000e220000002500 */
[----:B------:R-:W1:Y:S01]  /*0020*/  S2R R0, SR_TID.X ;  /* 0x0000000000007919 */ /* 0x000e620000002100 */
[----:B------:R-:W0:Y:S01]  /*0030*/  LDCU UR6, c[0x0][0x360] ;  /* 0x00006c00ff0677ac */ /* 0x000e220008000800 */
[----:B------:R-:W2:Y:S01]  /*0040*/  LDCU UR5, c[0x0][0x398] ;  /* 0x00007300ff0577ac */ /* 0x000ea20008000800 */
[----:B0-----:R-:W-:-:S04]  /*0050*/  UIMAD UR4, UR4, UR6, URZ ;  /* 0x00000006040472a4 */ /* 0x001fc8000f8e02ff */
[----:B--2---:R-:W-:-:S04]  /*0060*/  UIMAD UR4, UR4, UR5, URZ ;  /* 0x00000005040472a4 */ /* 0x004fc8000f8e02ff */
[----:B------:R-:W-:Y:S02]  /*0070*/  UIMAD UR5, UR6, UR5, UR4 ;  /* 0x00000005060572a4 */ /* 0x000fe4000f8e0204 */
[----:B-1----:R-:W-:-:S05]  /*0080*/  VIADD R0, R0, UR4 ;  /* 0x0000000400007c36 */ /* 0x002fca0008000000 */
[----:B------:R-:W-:-:S13]  /*0090*/  ISETP.GE.AND P0, PT, R0, UR5, PT ;  /* 0x0000000500007c0c */ /* 0x000fda000bf06270 */
[----:B------:R-:W-:Y:S05]  /*00a0*/  @P0 EXIT ;  /* 0x000000000000094d */ /* 0x000fea0003800000 */
[----:B------:R-:W0:Y:S08]  /*00b0*/  LDC.64 R16, c[0x0][0x358] ;  /* 0x0000d600ff107b82 */ /* 0x000e300000000a00 */
[----:B------:R-:W1:Y:S08]  /*00c0*/  LDC.64 R12, c[0x0][0x390] ;  /* 0x0000e400ff0c7b82 */ /* 0x000e700000000a00 */
[----:B------:R-:W2:Y:S08]  /*00d0*/  LDC.64 R8, c[0x0][0x380] ;  /* 0x0000e000ff087b82 */ /* 0x000eb00000000a00 */
[----:B------:R-:W3:Y:S02]  /*00e0*/  LDC.64 R10, c[0x0][0x388] ;  /* 0x0000e200ff0a7b82 */ /* 0x000ee40000000a00 */
.L_x_0:
[----:B0-----:R-:W-:Y:S01]  /*00f0*/  R2UR UR8, R16 ;  /* 0x00000000100872ca */ /* 0x001fe200000e0000 */
[----:B--2---:R-:W-:Y:S01]  /*0100*/  IMAD.WIDE R2, R0, 0x4, R8 ;  /* 0x0000000400027825 */ /* 0x004fe200078e0208 */
[C---:B------:R-:W-:Y:S02]  /*0110*/  R2UR UR9, R17.reuse ;  /* 0x00000000110972ca */ /* 0x040fe400000e0000 */
[----:B------:R-:W-:Y:S01]  /*0120*/  R2UR UR10, R16 ;  /* 0x00000000100a72ca */ /* 0x000fe200000e0000 */
[----:B---3--:R-:W-:Y:S01]  /*0130*/  IMAD.WIDE R4, R0, 0x4, R10 ;  /* 0x0000000400047825 */ /* 0x008fe200078e020a */
[----:B------:R-:W-:-:S09]  /*0140*/  R2UR UR11, R17 ;  /* 0x00000000110b72ca */ /* 0x000fd200000e0000 */
[----:B------:R-:W2:Y:S04]  /*0150*/  LDG.E R2, desc[UR8][R2.64] ;  /* 0x0000000802027981 */ /* 0x000ea8000c1e1900 */
[----:B------:R-:W2:Y:S01]  /*0160*/  LDG.E R5, desc[UR10][R4.64] ;  /* 0x0000000a04057981 */ /* 0x000ea2000c1e1900 */
[----:B-1--4-:R-:W-:-:S04]  /*0170*/  IMAD.WIDE R6, R0, 0x4, R12 ;  /* 0x0000000400067825 */ /* 0x012fc800078e020c */
[----:B------:R-:W-:-:S05]  /*0180*/  VIADD R0, R0, UR6 ;  /* 0x0000000600007c36 */ /* 0x000fca0008000000 */
[----:B------:R-:W-:Y:S01]  /*0190*/  ISETP.GE.AND P0, PT, R0, UR5, PT ;  /* 0x0000000500007c0c */ /* 0x000fe2000bf06270 */
[----:B--2---:R-:W-:-:S05]  /*01a0*/  FADD R15, R2, R5 ;  /* 0x00000005020f7221 */ /* 0x004fca0000000000 */
[----:B------:R4:W-:Y:S07]  /*01b0*/  STG.E desc[UR8][R6.64], R15 ;  /* 0x0000000f06007986 */ /* 0x0009ee000c101908 */
[----:B------:R-:W-:Y:S05]  /*01c0*/  @!P0 BRA `(.L_x_0) ;  /* 0xfffffffc00c88947 */ /* 0x000fea000383ffff */
[----:B------:R-:W-:Y:S05]  /*01d0*/  EXIT ;  /* 0x000000000000794d */ /* 0x000fea0003800000 */
.L_x_1:
[----:B------:R-:W-:-:S00]  /*01e0*/  BRA `(.L_x_1) ;  /* 0xfffffffc00fc7947 */ /* 0x000fc0000383ffff */
[----:B------:R-:W-:-:S00]  /*01f0*/  NOP ;  /* 0x0000000000007918 */ /* 0x000fc00000000000 */
        /* <DEDUP_REMOVED lines=8> */
.L_x_2:


//--------------------- .nv.shared.reserved.0     --------------------------
	.section	.nv.shared.reserved.0,"aw",@nobits
	.weak		__nv_reservedSMEM_offset_0_alias
	.size		__nv_reservedSMEM_offset_0_alias, 0, 64
	.other		__nv_reservedSMEM_offset_0_alias,@"STO_CUDA_RESERVED_SHARED STV_DEFAULT"
__nv_reservedSMEM_offset_0_alias:
	.zero		0
	.zero		64


//--------------------- .nv.constant0._Z10AddVectorsPKfS0_Pfi --------------------------
	.section	.nv.constant0._Z10AddVectorsPKfS0_Pfi,"a",@progbits
	.sectionflags	@""
	.align	4
.nv.constant0._Z10AddVectorsPKfS0_Pfi:
	.zero		924


//--------------------- SYMBOLS --------------------------

	.type		.nv.reservedSmem.offset0,@object
	.size		.nv.reservedSmem.offset0,0x4
